	.headerflags	@"EF_CUDA_TEXMODE_UNIFIED EF_CUDA_64BIT_ADDRESS EF_CUDA_ACCELERATORS EF_CUDA_SM90 EF_CUDA_VIRTUAL_SM(EF_CUDA_SM90)"
	.elftype	@"ET_EXEC"


//--------------------- .nv.info                  --------------------------
	.section	.nv.info,"",@"SHT_CUDA_INFO"
	.align	4


	//----- nvinfo : EIATTR_REGCOUNT
	.align		4
        /*0000*/ 	.byte	0x04, 0x2f
        /*0002*/ 	.short	(.L_3 - .L_2)
	.align		4
.L_2:
        /*0004*/ 	.word	index@(triton_poi_fused__native_batch_norm_legit_no_training_convolution_relu_35)
        /*0008*/ 	.word	0x00000020


	//----- nvinfo : EIATTR_MIN_STACK_SIZE
	.align		4
.L_3:
        /*000c*/ 	.byte	0x04, 0x12
        /*000e*/ 	.short	(.L_5 - .L_4)
	.align		4
.L_4:
        /*0010*/ 	.word	index@(triton_poi_fused__native_batch_norm_legit_no_training_convolution_relu_35)
        /*0014*/ 	.word	0x00000000


	//----- nvinfo : EIATTR_FRAME_SIZE
	.align		4
.L_5:
        /*0018*/ 	.byte	0x04, 0x11
        /*001a*/ 	.short	(.L_7 - .L_6)
	.align		4
.L_6:
        /*001c*/ 	.word	index@(triton_poi_fused__native_batch_norm_legit_no_training_convolution_relu_35)
        /*0020*/ 	.word	0x00000000


	//----- nvinfo : EIATTR_MIN_STACK_SIZE
	.align		4
.L_7:
        /*0024*/ 	.byte	0x04, 0x12
        /*0026*/ 	.short	(.L_9 - .L_8)
	.align		4
.L_8:
        /*0028*/ 	.word	index@(triton_poi_fused__native_batch_norm_legit_no_training_convolution_relu_35)
        /*002c*/ 	.word	0x00000000
.L_9:


//--------------------- .nv.info.triton_poi_fused__native_batch_norm_legit_no_training_convolution_relu_35 --------------------------
	.section	.nv.info.triton_poi_fused__native_batch_norm_legit_no_training_convolution_relu_35,"",@"SHT_CUDA_INFO"
	.sectionflags	@""
	.align	4


	//----- nvinfo : EIATTR_CUDA_API_VERSION
	.align		4
        /*0000*/ 	.byte	0x04, 0x37
        /*0002*/ 	.short	(.L_11 - .L_10)
.L_10:
        /*0004*/ 	.word	0x0000007c


	//----- nvinfo : EIATTR_KPARAM_INFO
	.align		4
.L_11:
        /*0008*/ 	.byte	0x04, 0x17
        /*000a*/ 	.short	(.L_13 - .L_12)
.L_12:
        /*000c*/ 	.word	0x00000000
        /*0010*/ 	.short	0x0007
        /*0012*/ 	.short	0x0038
        /*0014*/ 	.byte	0x00, 0xf0, 0x11, 0x00


	//----- nvinfo : EIATTR_KPARAM_INFO
	.align		4
.L_13:
        /*0018*/ 	.byte	0x04, 0x17
        /*001a*/ 	.short	(.L_15 - .L_14)
.L_14:
        /*001c*/ 	.word	0x00000000
        /*0020*/ 	.short	0x0006
        /*0022*/ 	.short	0x0030
        /*0024*/ 	.byte	0x00, 0xf4, 0x21, 0x00


	//----- nvinfo : EIATTR_KPARAM_INFO
	.align		4
.L_15:
        /*0028*/ 	.byte	0x04, 0x17
        /*002a*/ 	.short	(.L_17 - .L_16)
.L_16:
        /*002c*/ 	.word	0x00000000
        /*0030*/ 	.short	0x0005
        /*0032*/ 	.short	0x0028
        /*0034*/ 	.byte	0x00, 0xf4, 0x21, 0x00


	//----- nvinfo : EIATTR_KPARAM_INFO
	.align		4
.L_17:
        /*0038*/ 	.byte	0x04, 0x17
        /*003a*/ 	.short	(.L_19 - .L_18)
.L_18:
        /*003c*/ 	.word	0x00000000
        /*0040*/ 	.short	0x0004
        /*0042*/ 	.short	0x0020
        /*0044*/ 	.byte	0x00, 0xf4, 0x21, 0x00


	//----- nvinfo : EIATTR_KPARAM_INFO
	.align		4
.L_19:
        /*0048*/ 	.byte	0x04, 0x17
        /*004a*/ 	.short	(.L_21 - .L_20)
.L_20:
        /*004c*/ 	.word	0x00000000
        /*0050*/ 	.short	0x0003
        /*0052*/ 	.short	0x0018
        /*0054*/ 	.byte	0x00, 0xf4, 0x21, 0x00


	//----- nvinfo : EIATTR_KPARAM_INFO
	.align		4
.L_21:
        /*0058*/ 	.byte	0x04, 0x17
        /*005a*/ 	.short	(.L_23 - .L_22)
.L_22:
        /*005c*/ 	.word	0x00000000
        /*0060*/ 	.short	0x0002
        /*0062*/ 	.short	0x0010
        /*0064*/ 	.byte	0x00, 0xf4, 0x21, 0x00


	//----- nvinfo : EIATTR_KPARAM_INFO
	.align		4
.L_23:
        /*0068*/ 	.byte	0x04, 0x17
        /*006a*/ 	.short	(.L_25 - .L_24)
.L_24:
        /*006c*/ 	.word	0x00000000
        /*0070*/ 	.short	0x0001
        /*0072*/ 	.short	0x0008
        /*0074*/ 	.byte	0x00, 0xf4, 0x21, 0x00


	//----- nvinfo : EIATTR_KPARAM_INFO
	.align		4
.L_25:
        /*0078*/ 	.byte	0x04, 0x17
        /*007a*/ 	.short	(.L_27 - .L_26)
.L_26:
        /*007c*/ 	.word	0x00000000
        /*0080*/ 	.short	0x0000
        /*0082*/ 	.short	0x0000
        /*0084*/ 	.byte	0x00, 0xf4, 0x21, 0x00


	//----- nvinfo : EIATTR_SPARSE_MMA_MASK
	.align		4
.L_27:
        /*0088*/ 	.byte	0x03, 0x50
        /*008a*/ 	.short	0x0000


	//----- nvinfo : EIATTR_MAXREG_COUNT
	.align		4
        /*008c*/ 	.byte	0x03, 0x1b
        /*008e*/ 	.short	0x00ff


	//----- nvinfo : EIATTR_EXIT_INSTR_OFFSETS
	.align		4
        /*0090*/ 	.byte	0x04, 0x1c
        /*0092*/ 	.short	(.L_29 - .L_28)


	//   ....[0]....
.L_28:
        /*0094*/ 	.word	0x00000890


	//----- nvinfo : EIATTR_REQNTID
	.align		4
.L_29:
        /*0098*/ 	.byte	0x04, 0x10
        /*009a*/ 	.short	(.L_31 - .L_30)
.L_30:
        /*009c*/ 	.word	0x00000080
        /*00a0*/ 	.word	0x00000001
        /*00a4*/ 	.word	0x00000001


	//----- nvinfo : EIATTR_CBANK_PARAM_SIZE
	.align		4
.L_31:
        /*00a8*/ 	.byte	0x03, 0x19
        /*00aa*/ 	.short	0x003c


	//----- nvinfo : EIATTR_PARAM_CBANK
	.align		4
        /*00ac*/ 	.byte	0x04, 0x0a
        /*00ae*/ 	.short	(.L_33 - .L_32)
	.align		4
.L_32:
        /*00b0*/ 	.word	index@(.nv.constant0.triton_poi_fused__native_batch_norm_legit_no_training_convolution_relu_35)
        /*00b4*/ 	.short	0x0210
        /*00b6*/ 	.short	0x003c


	//----- nvinfo : EIATTR_SW_WAR
	.align		4
.L_33:
        /*00b8*/ 	.byte	0x04, 0x36
        /*00ba*/ 	.short	(.L_35 - .L_34)
.L_34:
        /*00bc*/ 	.word	0x00000008
.L_35:


//--------------------- .nv.callgraph             --------------------------
	.section	.nv.callgraph,"",@"SHT_CUDA_CALLGRAPH"
	.align	4
	.sectionentsize	8
	.align		4
        /*0000*/ 	.word	0x00000000
	.align		4
        /*0004*/ 	.word	0xffffffff
	.align		4
        /*0008*/ 	.word	0x00000000
	.align		4
        /*000c*/ 	.word	0xfffffffe
	.align		4
        /*0010*/ 	.word	0x00000000
	.align		4
        /*0014*/ 	.word	0xfffffffd
	.align		4
        /*0018*/ 	.word	0x00000000
	.align		4
        /*001c*/ 	.word	0xfffffffc


//--------------------- .nv.constant4             --------------------------
	.section	.nv.constant4,"a",@progbits
	.align	8
	.align		8
.nv.constant4:
        /*0000*/ 	.dword	_$_str
	.align		8
        /*0008*/ 	.dword	_$_str_$_2


//--------------------- .text.triton_poi_fused__native_batch_norm_legit_no_training_convolution_relu_35 --------------------------
	.section	.text.triton_poi_fused__native_batch_norm_legit_no_training_convolution_relu_35,"ax",@progbits
	.align	128
        .global         triton_poi_fused__native_batch_norm_legit_no_training_convolution_relu_35
        .type           triton_poi_fused__native_batch_norm_legit_no_training_convolution_relu_35,@function
        .size           triton_poi_fused__native_batch_norm_legit_no_training_convolution_relu_35,(.L_x_1 - triton_poi_fused__native_batch_norm_legit_no_training_convolution_relu_35)
        .other          triton_poi_fused__native_batch_norm_legit_no_training_convolution_relu_35,@"STO_CUDA_ENTRY STV_DEFAULT"
triton_poi_fused__native_batch_norm_legit_no_training_convolution_relu_35:
.text.triton_poi_fused__native_batch_norm_legit_no_training_convolution_relu_35:
[----:B------:R-:W-:Y:S01]  /*0000*/  LDC R1, c[0x0][0x28] ;  /* 0x00000a00ff017b82 */ /* 0x000fe20000000800 */
[----:B------:R-:W1:Y:S07]  /*0010*/  S2R R0, SR_TID.X ;  /* 0x0000000000007919 */ /* 0x000e6e0000002100 */
[----:B------:R-:W2:Y:S01]  /*0020*/  LDC.64 R4, c[0x0][0x228] ;  /* 0x00008a00ff047b82 */ /* 0x000ea20000000a00 */
[----:B------:R-:W-:Y:S01]  /*0030*/  ULDC.64 UR4, c[0x0][0x208] ;  /* 0x0000820000047ab9 */ /* 0x000fe20000000a00 */
[----:B------:R-:W3:Y:S06]  /*0040*/  S2R R3, SR_CTAID.X ;  /* 0x0000000000037919 */ /* 0x000eec0000002500 */
[----:B------:R-:W4:Y:S08]  /*0050*/  LDC.64 R20, c[0x0][0x210] ;  /* 0x00008400ff147b82 */ /* 0x000f300000000a00 */
[----:B------:R-:W5:Y:S08]  /*0060*/  LDC.64 R26, c[0x0][0x220] ;  /* 0x00008800ff1a7b82 */ /* 0x000f700000000a00 */
[----:B------:R-:W4:Y:S01]  /*0070*/  LDC.64 R18, c[0x0][0x230] ;  /* 0x00008c00ff127b82 */ /* 0x000f220000000a00 */
[----:B-1----:R-:W-:-:S02]  /*0080*/  SHF.L.U32 R0, R0, 0x2, RZ ;  /* 0x0000000200007819 */ /* 0x002fc400000006ff */
[----:B---3--:R-:W-:Y:S02]  /*0090*/  SHF.R.S32.HI R2, RZ, 0x15, R3 ;  /* 0x00000015ff027819 */ /* 0x008fe40000011403 */
[----:B------:R-:W-:Y:S02]  /*00a0*/  LOP3.LUT R0, R0, 0x1fc, RZ, 0xc0, !PT ;  /* 0x000001fc00007812 */ /* 0x000fe400078ec0ff */
[----:B------:R-:W-:Y:S02]  /*00b0*/  SGXT R2, R2, 0x1 ;  /* 0x000000010202781a */ /* 0x000fe40000000200 */
[----:B------:R-:W-:-:S04]  /*00c0*/  LEA R16, R3, R0, 0xa ;  /* 0x0000000003107211 */ /* 0x000fc800078e50ff */
[----:B------:R-:W-:-:S04]  /*00d0*/  LEA.HI R0, R2, R16, RZ, 0xc ;  /* 0x0000001002007211 */ /* 0x000fc800078f60ff */
[----:B------:R-:W-:-:S04]  /*00e0*/  SHF.R.S32.HI R0, RZ, 0xc, R0 ;  /* 0x0000000cff007819 */ /* 0x000fc80000011400 */
[----:B------:R-:W-:-:S04]  /*00f0*/  LEA.HI R3, R0, R0, RZ, 0x5 ;  /* 0x0000000000037211 */ /* 0x000fc800078f28ff */
[----:B------:R-:W-:-:S04]  /*0100*/  LOP3.LUT R3, R3, 0xffffffe0, RZ, 0xc0, !PT ;  /* 0xffffffe003037812 */ /* 0x000fc800078ec0ff */
[----:B------:R-:W-:-:S05]  /*0110*/  IADD3 R7, R0, -R3, RZ ;  /* 0x8000000300077210 */ /* 0x000fca0007ffe0ff */
[----:B--2---:R-:W-:Y:S01]  /*0120*/  IMAD.WIDE R22, R7, 0x4, R4 ;  /* 0x0000000407167825 */ /* 0x004fe200078e0204 */
[----:B------:R-:W-:-:S05]  /*0130*/  IADD3 R17, R16, 0x200, RZ ;  /* 0x0000020010117810 */ /* 0x000fca0007ffe0ff */
[----:B------:R-:W2:Y:S01]  /*0140*/  LDG.E.EL R22, desc[UR4][R22.64] ;  /* 0x0000000416167981 */ /* 0x000ea2000c2e1900 */
[----:B------:R-:W-:-:S04]  /*0150*/  LEA.HI R2, R2, R17, RZ, 0xc ;  /* 0x0000001102027211 */ /* 0x000fc800078f60ff */
[----:B------:R-:W-:Y:S02]  /*0160*/  SHF.R.S32.HI R25, RZ, 0xc, R2 ;  /* 0x0000000cff197819 */ /* 0x000fe40000011402 */
[----:B------:R-:W1:Y:S02]  /*0170*/  LDC.64 R2, c[0x0][0x218] ;  /* 0x00008600ff027b82 */ /* 0x000e640000000a00 */
[----:B------:R-:W-:-:S04]  /*0180*/  LEA.HI R0, R25, R25, RZ, 0x5 ;  /* 0x0000001919007211 */ /* 0x000fc800078f28ff */
[----:B------:R-:W-:-:S04]  /*0190*/  LOP3.LUT R0, R0, 0xffffffe0, RZ, 0xc0, !PT ;  /* 0xffffffe000007812 */ /* 0x000fc800078ec0ff */
[----:B------:R-:W-:-:S05]  /*01a0*/  IADD3 R25, R25, -R0, RZ ;  /* 0x8000000019197210 */ /* 0x000fca0007ffe0ff */
[----:B------:R-:W-:Y:S02]  /*01b0*/  IMAD.WIDE R8, R25, 0x4, R4 ;  /* 0x0000000419087825 */ /* 0x000fe400078e0204 */
[----:B------:R-:W3:Y:S03]  /*01c0*/  LDC.64 R4, c[0x0][0x238] ;  /* 0x00008e00ff047b82 */ /* 0x000ee60000000a00 */
[----:B------:R1:W2:Y:S01]  /*01d0*/  LDG.E.EL R23, desc[UR4][R8.64] ;  /* 0x0000000408177981 */ /* 0x0002a2000c2e1900 */
[----:B----4-:R-:W-:-:S04]  /*01e0*/  IMAD.WIDE R20, R16, 0x4, R20 ;  /* 0x0000000410147825 */ /* 0x010fc800078e0214 */
[C---:B-1----:R-:W-:Y:S01]  /*01f0*/  IMAD.WIDE R10, R7.reuse, 0x4, R2 ;  /* 0x00000004070a7825 */ /* 0x042fe200078e0202 */
[----:B------:R-:W4:Y:S03]  /*0200*/  LDG.E.128 R12, desc[UR4][R20.64] ;  /* 0x00000004140c7981 */ /* 0x000f26000c1e1d00 */
[C---:B-----5:R-:W-:Y:S01]  /*0210*/  IMAD.WIDE R28, R7.reuse, 0x4, R26 ;  /* 0x00000004071c7825 */ /* 0x060fe200078e021a */
[----:B------:R-:W4:Y:S04]  /*0220*/  LDG.E.EL R6, desc[UR4][R10.64] ;  /* 0x000000040a067981 */ /* 0x000f28000c2e1900 */
[----:B------:R3:W5:Y:S01]  /*0230*/  LDG.E.EL R0, desc[UR4][R28.64] ;  /* 0x000000041c007981 */ /* 0x000762000c2e1900 */
[----:B0-----:R-:W-:-:S04]  /*0240*/  IMAD.WIDE R8, R7, 0x4, R18 ;  /* 0x0000000407087825 */ /* 0x001fc800078e0212 */
[----:B---3--:R-:W-:Y:S02]  /*0250*/  IMAD.WIDE R28, R7, 0x4, R4 ;  /* 0x00000004071c7825 */ /* 0x008fe400078e0204 */
[----:B------:R-:W3:Y:S04]  /*0260*/  LDG.E.EL R7, desc[UR4][R8.64] ;  /* 0x0000000408077981 */ /* 0x000ee8000c2e1900 */
[----:B------:R0:W3:Y:S01]  /*0270*/  LDG.E.EL R24, desc[UR4][R28.64] ;  /* 0x000000041c187981 */ /* 0x0000e2000c2e1900 */
[----:B------:R-:W-:-:S04]  /*0280*/  IMAD.WIDE R2, R25, 0x4, R2 ;  /* 0x0000000419027825 */ /* 0x000fc800078e0202 */
[C---:B------:R-:W-:Y:S01]  /*0290*/  IMAD.WIDE R26, R25.reuse, 0x4, R26 ;  /* 0x00000004191a7825 */ /* 0x040fe200078e021a */
[----:B------:R-:W3:Y:S04]  /*02a0*/  LDG.E.128 R8, desc[UR4][R20.64+0x800] ;  /* 0x0008000414087981 */ /* 0x000ee8000c1e1d00 */
[----:B------:R-:W3:Y:S01]  /*02b0*/  LDG.E.EL R3, desc[UR4][R2.64] ;  /* 0x0000000402037981 */ /* 0x000ee2000c2e1900 */
[----:B------:R-:W-:-:S04]  /*02c0*/  IMAD.WIDE R18, R25, 0x4, R18 ;  /* 0x0000000419127825 */ /* 0x000fc800078e0212 */
[----:B------:R-:W-:Y:S02]  /*02d0*/  IMAD.WIDE R4, R25, 0x4, R4 ;  /* 0x0000000419047825 */ /* 0x000fe400078e0204 */
[----:B------:R1:W3:Y:S04]  /*02e0*/  LDG.E.EL R19, desc[UR4][R18.64] ;  /* 0x0000000412137981 */ /* 0x0002e8000c2e1900 */
[----:B------:R0:W3:Y:S04]  /*02f0*/  LDG.E.EL R2, desc[UR4][R26.64] ;  /* 0x000000041a027981 */ /* 0x0000e8000c2e1900 */
[----:B------:R0:W3:Y:S01]  /*0300*/  LDG.E.EL R4, desc[UR4][R4.64] ;  /* 0x0000000404047981 */ /* 0x0000e2000c2e1900 */
[----:B--2---:R-:W-:-:S04]  /*0310*/  FADD R25, R22, 9.9999997473787516356e-06 ;  /* 0x3727c5ac16197421 */ /* 0x004fc80000000000 */
[----:B0-----:R-:W0:Y:S02]  /*0320*/  MUFU.SQRT R28, R25 ;  /* 0x00000019001c7308 */ /* 0x001e240000002000 */
[C---:B0-----:R-:W-:Y:S02]  /*0330*/  FSETP.GT.AND P0, PT, R28.reuse, 8.50705917302346158658e+37, PT ;  /* 0x7e8000001c00780b */ /* 0x041fe40003f04000 */
[----:B------:R-:W-:Y:S01]  /*0340*/  FSETP.GEU.AND P1, PT, R28, 1.175494350822287508e-38, PT ;  /* 0x008000001c00780b */ /* 0x000fe20003f2e000 */
[----:B------:R-:W-:Y:S01]  /*0350*/  FADD R23, R23, 9.9999997473787516356e-06 ;  /* 0x3727c5ac17177421 */ /* 0x000fe20000000000 */
[----:B------:R-:W-:-:S03]  /*0360*/  HFMA2.MMA R22, -RZ, RZ, 1.625, 0 ;  /* 0x3e800000ff167435 */ /* 0x000fc600000001ff */
[----:B-1----:R-:W0:Y:S06]  /*0370*/  MUFU.SQRT R18, R23 ;  /* 0x0000001700127308 */ /* 0x002e2c0000002000 */
[----:B------:R-:W-:-:S04]  /*0380*/  @P0 FMUL R28, R28, 0.25 ;  /* 0x3e8000001c1c0820 */ /* 0x000fc80000400000 */
[----:B------:R-:W-:Y:S01]  /*0390*/  @!P1 FMUL R28, R28, 16777216 ;  /* 0x4b8000001c1c9820 */ /* 0x000fe20000400000 */
[----:B------:R-:W-:-:S05]  /*03a0*/  FSEL R27, R22, 1, P0 ;  /* 0x3f800000161b7808 */ /* 0x000fca0000000000 */
[----:B------:R-:W1:Y:S01]  /*03b0*/  MUFU.RCP R28, R28 ;  /* 0x0000001c001c7308 */ /* 0x000e620000001000 */
[----:B------:R-:W-:Y:S01]  /*03c0*/  @!P1 FMUL R27, R27, 16777216 ;  /* 0x4b8000001b1b9820 */ /* 0x000fe20000400000 */
[C---:B0-----:R-:W-:Y:S02]  /*03d0*/  FSETP.GT.AND P0, PT, R18.reuse, 8.50705917302346158658e+37, PT ;  /* 0x7e8000001200780b */ /* 0x041fe40003f04000 */
[----:B------:R-:W-:Y:S01]  /*03e0*/  FSETP.GEU.AND P1, PT, R18, 1.175494350822287508e-38, PT ;  /* 0x008000001200780b */ /* 0x000fe20003f2e000 */
[--C-:B----4-:R-:W-:Y:S01]  /*03f0*/  FADD R13, R13, R6.reuse ;  /* 0x000000060d0d7221 */ /* 0x110fe20000000000 */
[--C-:B------:R-:W-:Y:S01]  /*0400*/  FADD R12, R12, R6.reuse ;  /* 0x000000060c0c7221 */ /* 0x100fe20000000000 */
[--C-:B------:R-:W-:Y:S01]  /*0410*/  FADD R15, R15, R6.reuse ;  /* 0x000000060f0f7221 */ /* 0x100fe20000000000 */
[----:B------:R-:W-:Y:S01]  /*0420*/  FADD R14, R14, R6 ;  /* 0x000000060e0e7221 */ /* 0x000fe20000000000 */
[C---:B-----5:R-:W-:Y:S01]  /*0430*/  FADD R26, -R0.reuse, R13 ;  /* 0x0000000d001a7221 */ /* 0x060fe20000000100 */
[----:B------:R-:W-:Y:S01]  /*0440*/  FADD R6, -R0, R12 ;  /* 0x0000000c00067221 */ /* 0x000fe20000000100 */
[----:B-1----:R-:W-:Y:S01]  /*0450*/  FMUL R5, R28, R27 ;  /* 0x0000001b1c057220 */ /* 0x002fe20000400000 */
[C---:B------:R-:W-:Y:S01]  /*0460*/  FADD R28, -R0.reuse, R15 ;  /* 0x0000000f001c7221 */ /* 0x040fe20000000100 */
[----:B------:R-:W-:Y:S01]  /*0470*/  FADD R0, -R0, R14 ;  /* 0x0000000e00007221 */ /* 0x000fe20000000100 */
[----:B------:R-:W-:Y:S01]  /*0480*/  SHF.R.S32.HI R25, RZ, 0x1f, R16 ;  /* 0x0000001fff197819 */ /* 0x000fe20000011410 */
[----:B------:R-:W-:Y:S01]  /*0490*/  @P0 FMUL R18, R18, 0.25 ;  /* 0x3e80000012120820 */ /* 0x000fe20000400000 */
[C---:B------:R-:W-:Y:S01]  /*04a0*/  FMUL R26, R5.reuse, R26 ;  /* 0x0000001a051a7220 */ /* 0x040fe20000400000 */
[C---:B------:R-:W-:Y:S01]  /*04b0*/  FMUL R29, R5.reuse, R6 ;  /* 0x00000006051d7220 */ /* 0x040fe20000400000 */
[C---:B------:R-:W-:Y:S01]  /*04c0*/  FMUL R27, R5.reuse, R0 ;  /* 0x00000000051b7220 */ /* 0x040fe20000400000 */
[----:B------:R-:W-:Y:S01]  /*04d0*/  FMUL R23, R5, R28 ;  /* 0x0000001c05177220 */ /* 0x000fe20000400000 */
[----:B------:R-:W-:Y:S01]  /*04e0*/  LEA.HI R25, R25, R16, RZ, 0x11 ;  /* 0x0000001019197211 */ /* 0x000fe200078f88ff */
[----:B------:R-:W-:Y:S01]  /*04f0*/  @!P1 FMUL R18, R18, 16777216 ;  /* 0x4b80000012129820 */ /* 0x000fe20000400000 */
[C-C-:B---3--:R-:W-:Y:S01]  /*0500*/  FFMA R5, R7.reuse, R26, R24.reuse ;  /* 0x0000001a07057223 */ /* 0x148fe20000000018 */
[C-C-:B------:R-:W-:Y:S01]  /*0510*/  FFMA R0, R7.reuse, R29, R24.reuse ;  /* 0x0000001d07007223 */ /* 0x140fe20000000018 */
[C-C-:B------:R-:W-:Y:S01]  /*0520*/  FFMA R6, R7.reuse, R27, R24.reuse ;  /* 0x0000001b07067223 */ /* 0x140fe20000000018 */
[----:B------:R-:W-:Y:S01]  /*0530*/  SHF.R.S32.HI R26, RZ, 0x1f, R17 ;  /* 0x0000001fff1a7819 */ /* 0x000fe20000011411 */
[----:B------:R-:W-:Y:S01]  /*0540*/  FFMA R7, R7, R23, R24 ;  /* 0x0000001707077223 */ /* 0x000fe20000000018 */
[----:B------:R-:W-:Y:S01]  /*0550*/  LOP3.LUT R23, R25, 0xfffe0000, RZ, 0xc0, !PT ;  /* 0xfffe000019177812 */ /* 0x000fe200078ec0ff */
[----:B------:R-:W0:Y:S01]  /*0560*/  MUFU.RCP R18, R18 ;  /* 0x0000001200127308 */ /* 0x000e220000001000 */
[----:B------:R-:W-:-:S02]  /*0570*/  LEA.HI R26, R26, R17, RZ, 0x11 ;  /* 0x000000111a1a7211 */ /* 0x000fc400078f88ff */
[----:B------:R-:W-:Y:S02]  /*0580*/  IADD3 R24, R16, -R23, RZ ;  /* 0x8000001710187210 */ /* 0x000fe40007ffe0ff */
[----:B------:R-:W-:Y:S02]  /*0590*/  SHF.R.S32.HI R23, RZ, 0x11, R25 ;  /* 0x00000011ff177819 */ /* 0x000fe40000011419 */
[----:B------:R-:W-:Y:S02]  /*05a0*/  LOP3.LUT R16, R26, 0xfffe0000, RZ, 0xc0, !PT ;  /* 0xfffe00001a107812 */ /* 0x000fe400078ec0ff */
[----:B------:R-:W-:Y:S01]  /*05b0*/  FSEL R27, R22, 1, P0 ;  /* 0x3f800000161b7808 */ /* 0x000fe20000000000 */
[----:B------:R-:W-:Y:S01]  /*05c0*/  IMAD R23, R23, 0xa0000, R24 ;  /* 0x000a000017177824 */ /* 0x000fe200078e0218 */
[----:B------:R-:W-:Y:S01]  /*05d0*/  IADD3 R16, R17, -R16, RZ ;  /* 0x8000001011107210 */ /* 0x000fe20007ffe0ff */
[----:B------:R-:W1:Y:S01]  /*05e0*/  LDC.64 R24, c[0x0][0x240] ;  /* 0x00009000ff187b82 */ /* 0x000e620000000a00 */
[----:B------:R-:W-:Y:S01]  /*05f0*/  SHF.R.S32.HI R17, RZ, 0x11, R26 ;  /* 0x00000011ff117819 */ /* 0x000fe2000001141a */
[----:B------:R-:W-:Y:S01]  /*0600*/  @!P1 FMUL R27, R27, 16777216 ;  /* 0x4b8000001b1b9820 */ /* 0x000fe20000400000 */
[--C-:B------:R-:W-:Y:S01]  /*0610*/  FADD R9, R9, R3.reuse ;  /* 0x0000000309097221 */ /* 0x100fe20000000000 */
[--C-:B------:R-:W-:Y:S01]  /*0620*/  FADD R8, R8, R3.reuse ;  /* 0x0000000308087221 */ /* 0x100fe20000000000 */
[----:B------:R-:W-:Y:S01]  /*0630*/  FADD R10, R10, R3 ;  /* 0x000000030a0a7221 */ /* 0x000fe20000000000 */
[----:B------:R-:W-:-:S02]  /*0640*/  IMAD R17, R17, 0xa0000, R16 ;  /* 0x000a000011117824 */ /* 0x000fc400078e0210 */
[----:B------:R-:W-:Y:S01]  /*0650*/  FADD R11, R11, R3 ;  /* 0x000000030b0b7221 */ /* 0x000fe20000000000 */
[----:B0-----:R-:W-:Y:S01]  /*0660*/  FMUL R16, R18, R27 ;  /* 0x0000001b12107220 */ /* 0x001fe20000400000 */
[C---:B------:R-:W-:Y:S01]  /*0670*/  FADD R27, -R2.reuse, R9 ;  /* 0x00000009021b7221 */ /* 0x040fe20000000100 */
[C---:B------:R-:W-:Y:S01]  /*0680*/  FADD R3, -R2.reuse, R8 ;  /* 0x0000000802037221 */ /* 0x040fe20000000100 */
[C---:B------:R-:W-:Y:S01]  /*0690*/  FADD R29, -R2.reuse, R10 ;  /* 0x0000000a021d7221 */ /* 0x040fe20000000100 */
[----:B------:R-:W-:Y:S01]  /*06a0*/  FADD R2, -R2, R11 ;  /* 0x0000000b02027221 */ /* 0x000fe20000000100 */
[C---:B------:R-:W-:Y:S01]  /*06b0*/  FMUL R18, R16.reuse, R27 ;  /* 0x0000001b10127220 */ /* 0x040fe20000400000 */
[C---:B------:R-:W-:Y:S01]  /*06c0*/  FMUL R22, R16.reuse, R3 ;  /* 0x0000000310167220 */ /* 0x040fe20000400000 */
[C---:B------:R-:W-:Y:S01]  /*06d0*/  FMUL R29, R16.reuse, R29 ;  /* 0x0000001d101d7220 */ /* 0x040fe20000400000 */
[----:B------:R-:W-:Y:S01]  /*06e0*/  FMUL R27, R16, R2 ;  /* 0x00000002101b7220 */ /* 0x000fe20000400000 */
[C-C-:B------:R-:W-:Y:S01]  /*06f0*/  FFMA R3, R19.reuse, R18, R4.reuse ;  /* 0x0000001213037223 */ /* 0x140fe20000000004 */
[C-C-:B------:R-:W-:Y:S01]  /*0700*/  FFMA R2, R19.reuse, R22, R4.reuse ;  /* 0x0000001613027223 */ /* 0x140fe20000000004 */
[C-C-:B------:R-:W-:Y:S01]  /*0710*/  FFMA R18, R19.reuse, R29, R4.reuse ;  /* 0x0000001d13127223 */ /* 0x140fe20000000004 */
[----:B------:R-:W-:Y:S01]  /*0720*/  FFMA R19, R19, R27, R4 ;  /* 0x0000001b13137223 */ /* 0x000fe20000000004 */
[----:B------:R-:W-:-:S02]  /*0730*/  FSETP.GEU.AND P6, PT, R7, RZ, PT ;  /* 0x000000ff0700720b */ /* 0x000fc40003fce000 */
[----:B------:R-:W-:Y:S02]  /*0740*/  FSETP.GEU.AND P0, PT, R6, RZ, PT ;  /* 0x000000ff0600720b */ /* 0x000fe40003f0e000 */
[----:B------:R-:W-:Y:S02]  /*0750*/  FSETP.GEU.AND P1, PT, R5, RZ, PT ;  /* 0x000000ff0500720b */ /* 0x000fe40003f2e000 */
[----:B------:R-:W-:Y:S02]  /*0760*/  FSETP.GEU.AND P2, PT, R0, RZ, PT ;  /* 0x000000ff0000720b */ /* 0x000fe40003f4e000 */
[----:B------:R-:W-:Y:S02]  /*0770*/  SEL R7, R7, RZ, P6 ;  /* 0x000000ff07077207 */ /* 0x000fe40003000000 */
[----:B------:R-:W-:Y:S02]  /*0780*/  FSETP.GEU.AND P3, PT, R19, RZ, PT ;  /* 0x000000ff1300720b */ /* 0x000fe40003f6e000 */
[----:B------:R-:W-:-:S02]  /*0790*/  FSETP.GEU.AND P4, PT, R18, RZ, PT ;  /* 0x000000ff1200720b */ /* 0x000fc40003f8e000 */
[----:B------:R-:W-:Y:S02]  /*07a0*/  FSETP.GEU.AND P5, PT, R3, RZ, PT ;  /* 0x000000ff0300720b */ /* 0x000fe40003fae000 */
[----:B------:R-:W-:Y:S01]  /*07b0*/  FSETP.GEU.AND P6, PT, R2, RZ, PT ;  /* 0x000000ff0200720b */ /* 0x000fe20003fce000 */
[--C-:B-1----:R-:W-:Y:S01]  /*07c0*/  IMAD.WIDE R22, R23, 0x4, R24.reuse ;  /* 0x0000000417167825 */ /* 0x102fe200078e0218 */
[----:B------:R-:W-:Y:S02]  /*07d0*/  SEL R6, R6, RZ, P0 ;  /* 0x000000ff06067207 */ /* 0x000fe40000000000 */
[----:B------:R-:W-:Y:S01]  /*07e0*/  SEL R5, R5, RZ, P1 ;  /* 0x000000ff05057207 */ /* 0x000fe20000800000 */
[----:B------:R-:W-:Y:S01]  /*07f0*/  IMAD.WIDE R24, R17, 0x4, R24 ;  /* 0x0000000411187825 */ /* 0x000fe200078e0218 */
[----:B------:R-:W-:Y:S02]  /*0800*/  SEL R4, R0, RZ, P2 ;  /* 0x000000ff00047207 */ /* 0x000fe40001000000 */
[----:B------:R-:W-:-:S02]  /*0810*/  SEL R19, R19, RZ, P3 ;  /* 0x000000ff13137207 */ /* 0x000fc40001800000 */
[----:B------:R-:W-:Y:S02]  /*0820*/  SEL R18, R18, RZ, P4 ;  /* 0x000000ff12127207 */ /* 0x000fe40002000000 */
[----:B------:R-:W-:Y:S02]  /*0830*/  SEL R17, R3, RZ, P5 ;  /* 0x000000ff03117207 */ /* 0x000fe40002800000 */
[----:B------:R-:W-:Y:S01]  /*0840*/  SEL R16, R2, RZ, P6 ;  /* 0x000000ff02107207 */ /* 0x000fe20003000000 */
[----:B------:R-:W-:Y:S04]  /*0850*/  STG.E.128 desc[UR4][R20.64], R12 ;  /* 0x0000000c14007986 */ /* 0x000fe8000c101d04 */
[----:B------:R-:W-:Y:S04]  /*0860*/  STG.E.128 desc[UR4][R20.64+0x800], R8 ;  /* 0x0008000814007986 */ /* 0x000fe8000c101d04 */
[----:B------:R-:W-:Y:S04]  /*0870*/  STG.E.128 desc[UR4][R22.64], R4 ;  /* 0x0000000416007986 */ /* 0x000fe8000c101d04 */
[----:B------:R-:W-:Y:S01]  /*0880*/  STG.E.128 desc[UR4][R24.64], R16 ;  /* 0x0000001018007986 */ /* 0x000fe2000c101d04 */
[----:B------:R-:W-:Y:S05]  /*0890*/  EXIT ;  /* 0x000000000000794d */ /* 0x000fea0003800000 */
.L_x_0:
[----:B------:R-:W-:-:S00]  /*08a0*/  BRA `(.L_x_0) ;  /* 0xfffffffc00fc7947 */ /* 0x000fc0000383ffff */
[----:B------:R-:W-:-:S00]  /*08b0*/  NOP ;  /* 0x0000000000007918 */ /* 0x000fc00000000000 */
        /* <DEDUP_REMOVED lines=12> */
.L_x_1:


//--------------------- .nv.global.init           --------------------------
	.section	.nv.global.init,"aw",@progbits
.nv.global.init:
	.type		_$_str,@object
	.size		_$_str,(_$_str_$_2 - _$_str)
_$_str:
        /*0000*/ 	.byte	0x5f, 0x5f, 0x43, 0x55, 0x44, 0x41, 0x5f, 0x46, 0x54, 0x5a, 0x00
	.type		_$_str_$_2,@object
	.size		_$_str_$_2,(.L_1 - _$_str_$_2)
_$_str_$_2:
        /*000b*/ 	.byte	0x5f, 0x5f, 0x43, 0x55, 0x44, 0x41, 0x5f, 0x50, 0x52, 0x45, 0x43, 0x5f, 0x53, 0x51, 0x52, 0x54
        /*001b*/ 	.byte	0x00
.L_1:


//--------------------- .nv.constant0.triton_poi_fused__native_batch_norm_legit_no_training_convolution_relu_35 --------------------------
	.section	.nv.constant0.triton_poi_fused__native_batch_norm_legit_no_training_convolution_relu_35,"a",@progbits
	.sectionflags	@""
	.align	4
.nv.constant0.triton_poi_fused__native_batch_norm_legit_no_training_convolution_relu_35:
	.zero		588
